//
// Generated by NVIDIA NVVM Compiler
//
// Compiler Build ID: CL-36424714
// Cuda compilation tools, release 13.0, V13.0.88
// Based on NVVM 20.0.0
//

.version 9.0
.target sm_100
.address_size 64

	// .globl	_Z10dummy_testii
.extern .func  (.param .b32 func_retval0) vprintf
(
	.param .b64 vprintf_param_0,
	.param .b64 vprintf_param_1
)
;
.global .align 1 .b8 $str[20] = {71, 80, 85, 32, 37, 100, 32, 37, 100, 32, 37, 100, 32, 37, 100, 32, 37, 100, 10};

.visible .entry _Z10dummy_testii(
	.param .u32 _Z10dummy_testii_param_0,
	.param .u32 _Z10dummy_testii_param_1
)
{
	.local .align 8 .b8 	__local_depot0[24];
	.reg .b64 	%SP;
	.reg .b64 	%SPL;
	.reg .b32 	%r<8>;
	.reg .b64 	%rd<5>;

	mov.u64 	%SPL, __local_depot0;
	cvta.local.u64 	%SP, %SPL;
	ld.param.u32 	%r1, [_Z10dummy_testii_param_0];
	ld.param.u32 	%r2, [_Z10dummy_testii_param_1];
	add.u64 	%rd1, %SP, 0;
	add.u64 	%rd2, %SPL, 0;
	mov.u32 	%r3, %tid.x;
	mov.u32 	%r4, %ntid.x;
	mov.u32 	%r5, %nctaid.x;
	st.local.v2.u32 	[%rd2], {%r1, %r2};
	st.local.v2.u32 	[%rd2+8], {%r3, %r4};
	st.local.u32 	[%rd2+16], %r5;
	mov.u64 	%rd3, $str;
	cvta.global.u64 	%rd4, %rd3;
	{ // callseq 0, 0
	.param .b64 param0;
	st.param.b64 	[param0], %rd4;
	.param .b64 param1;
	st.param.b64 	[param1], %rd1;
	.param .b32 retval0;
	call.uni (retval0), 
	vprintf, 
	(
	param0, 
	param1
	);
	ld.param.b32 	%r6, [retval0];
	} // callseq 0
	ret;

}
	// .globl	_Z28calculate_environment_gpu_cuv
.visible .entry _Z28calculate_environment_gpu_cuv()
{


	ret;

}


// ===== COMPILED SASS (sm_100) =====

	.target	sm_100

	.elftype	@"ET_EXEC"


//--------------------- .note.nv.tkinfo           --------------------------
	.section	.note.nv.tkinfo,"",@"SHT_NOTE"
	.sectionflags	@"SHF_NOTE_NV_TKINFO"
	.tkinfo
        /*0018*/ 	.word	0x00000002
        /*0030*/ 	.string	""
        /*0030*/ 	.string	"ptxas"
        /*0030*/ 	.string	"Cuda compilation tools, release 13.0, V13.0.88"
        /*0030*/ 	.string	"Build cuda_13.0.r13.0/compiler.36424714_0"
        /*0030*/ 	.string	"-arch sm_100 -m 64 "



//--------------------- .note.nv.cuinfo           --------------------------
	.section	.note.nv.cuinfo,"",@"SHT_NOTE"
	.sectionflags	@"SHF_NOTE_NV_CUINFO"
        /*0018*/ 	.short	0x0002
        /*001a*/ 	.short	0x0064
        /*001c*/ 	.short	0x0082
	.zero		2


//--------------------- .nv.info                  --------------------------
	.section	.nv.info,"",@"SHT_CUDA_INFO"
	.align	4


	//----- nvinfo : EIATTR_REGCOUNT
	.align		4
        /*0000*/ 	.byte	0x04, 0x2f
        /*0002*/ 	.short	(.L_2 - .L_1)
	.align		4
.L_1:
        /*0004*/ 	.word	index@(_Z10dummy_testii)
        /*0008*/ 	.word	0x00000018


	//----- nvinfo : EIATTR_FRAME_SIZE
	.align		4
.L_2:
        /*000c*/ 	.byte	0x04, 0x11
        /*000e*/ 	.short	(.L_4 - .L_3)
	.align		4
.L_3:
        /*0010*/ 	.word	index@(_Z10dummy_testii)
        /*0014*/ 	.word	0x00000018


	//----- nvinfo : EIATTR_REGCOUNT
	.align		4
.L_4:
        /*0018*/ 	.byte	0x04, 0x2f
        /*001a*/ 	.short	(.L_6 - .L_5)
	.align		4
.L_5:
        /*001c*/ 	.word	index@(_Z28calculate_environment_gpu_cuv)
        /*0020*/ 	.word	0x00000004


	//----- nvinfo : EIATTR_FRAME_SIZE
	.align		4
.L_6:
        /*0024*/ 	.byte	0x04, 0x11
        /*0026*/ 	.short	(.L_8 - .L_7)
	.align		4
.L_7:
        /*0028*/ 	.word	index@(_Z28calculate_environment_gpu_cuv)
        /*002c*/ 	.word	0x00000000


	//----- nvinfo : EIATTR_MIN_STACK_SIZE
	.align		4
.L_8:
        /*0030*/ 	.byte	0x04, 0x12
        /*0032*/ 	.short	(.L_10 - .L_9)
	.align		4
.L_9:
        /*0034*/ 	.word	index@(_Z28calculate_environment_gpu_cuv)
        /*0038*/ 	.word	0x00000000


	//----- nvinfo : EIATTR_MIN_STACK_SIZE
	.align		4
.L_10:
        /*003c*/ 	.byte	0x04, 0x12
        /*003e*/ 	.short	(.L_12 - .L_11)
	.align		4
.L_11:
        /*0040*/ 	.word	index@(_Z10dummy_testii)
        /*0044*/ 	.word	0x00000018
.L_12:


//--------------------- .nv.compat                --------------------------
	.section	.nv.compat,"",@"SHT_CUDA_COMPAT_INFO"
	.align	4
        /*0000*/ 	.byte	0x02, 0x09, 0x00, 0x00, 0x02, 0x02, 0x01, 0x00, 0x02, 0x05, 0x05, 0x00, 0x03, 0x07, 0x01, 0x01
        /*0010*/ 	.byte	0x02, 0x03, 0x00, 0x00, 0x02, 0x06, 0x01, 0x00, 0x04, 0x0b, 0x08, 0x00, 0x09, 0x00, 0x00, 0x00
        /*0020*/ 	.byte	0x00, 0x00, 0x00, 0x00


//--------------------- .nv.info._Z28calculate_environment_gpu_cuv --------------------------
	.section	.nv.info._Z28calculate_environment_gpu_cuv,"",@"SHT_CUDA_INFO"
	.sectionflags	@""
	.align	4


	//----- nvinfo : EIATTR_CUDA_API_VERSION
	.align		4
        /*0000*/ 	.byte	0x04, 0x37
        /*0002*/ 	.short	(.L_14 - .L_13)
.L_13:
        /*0004*/ 	.word	0x00000082


	//----- nvinfo : EIATTR_SPARSE_MMA_MASK
	.align		4
.L_14:
        /*0008*/ 	.byte	0x03, 0x50
        /*000a*/ 	.short	0x0000


	//----- nvinfo : EIATTR_MAXREG_COUNT
	.align		4
        /*000c*/ 	.byte	0x03, 0x1b
        /*000e*/ 	.short	0x00ff


	//----- nvinfo : EIATTR_MERCURY_ISA_VERSION
	.align		4
        /*0010*/ 	.byte	0x03, 0x5f
        /*0012*/ 	.short	0x0101


	//----- nvinfo : EIATTR_VRC_CTA_INIT_COUNT
	.align		4
        /*0014*/ 	.byte	0x02, 0x4a
	.zero		1
	.zero		1


	//----- nvinfo : EIATTR_EXIT_INSTR_OFFSETS
	.align		4
        /*0018*/ 	.byte	0x04, 0x1c
        /*001a*/ 	.short	(.L_16 - .L_15)


	//   ....[0]....
.L_15:
        /*001c*/ 	.word	0x00000010


	//----- nvinfo : EIATTR_SW_WAR
	.align		4
.L_16:
        /*0020*/ 	.byte	0x04, 0x36
        /*0022*/ 	.short	(.L_18 - .L_17)
.L_17:
        /*0024*/ 	.word	0x00000008
.L_18:


//--------------------- .nv.info._Z10dummy_testii --------------------------
	.section	.nv.info._Z10dummy_testii,"",@"SHT_CUDA_INFO"
	.sectionflags	@""
	.align	4


	//----- nvinfo : EIATTR_CUDA_API_VERSION
	.align		4
        /*0000*/ 	.byte	0x04, 0x37
        /*0002*/ 	.short	(.L_20 - .L_19)
.L_19:
        /*0004*/ 	.word	0x00000082


	//----- nvinfo : EIATTR_KPARAM_INFO
	.align		4
.L_20:
        /*0008*/ 	.byte	0x04, 0x17
        /*000a*/ 	.short	(.L_22 - .L_21)
.L_21:
        /*000c*/ 	.word	0x00000000
        /*0010*/ 	.short	0x0001
        /*0012*/ 	.short	0x0004
        /*0014*/ 	.byte	0x00, 0xf0, 0x11, 0x00


	//----- nvinfo : EIATTR_KPARAM_INFO
	.align		4
.L_22:
        /*0018*/ 	.byte	0x04, 0x17
        /*001a*/ 	.short	(.L_24 - .L_23)
.L_23:
        /*001c*/ 	.word	0x00000000
        /*0020*/ 	.short	0x0000
        /*0022*/ 	.short	0x0000
        /*0024*/ 	.byte	0x00, 0xf0, 0x11, 0x00


	//----- nvinfo : EIATTR_SPARSE_MMA_MASK
	.align		4
.L_24:
        /*0028*/ 	.byte	0x03, 0x50
        /*002a*/ 	.short	0x0000


	//----- nvinfo : EIATTR_MAXREG_COUNT
	.align		4
        /*002c*/ 	.byte	0x03, 0x1b
        /*002e*/ 	.short	0x00ff


	//----- nvinfo : EIATTR_EXTERNS
	.align		4
        /*0030*/ 	.byte	0x04, 0x0f
        /*0032*/ 	.short	(.L_26 - .L_25)


	//   ....[0]....
	.align		4
.L_25:
        /*0034*/ 	.word	index@(vprintf)


	//----- nvinfo : EIATTR_MERCURY_ISA_VERSION
	.align		4
.L_26:
        /*0038*/ 	.byte	0x03, 0x5f
        /*003a*/ 	.short	0x0101


	//----- nvinfo : EIATTR_VRC_CTA_INIT_COUNT
	.align		4
        /*003c*/ 	.byte	0x02, 0x4a
	.zero		1
	.zero		1


	//----- nvinfo : EIATTR_SYSCALL_OFFSETS
	.align		4
        /*0040*/ 	.byte	0x04, 0x46
        /*0042*/ 	.short	(.L_28 - .L_27)


	//   ....[0]....
.L_27:
        /*0044*/ 	.word	0x00000130


	//----- nvinfo : EIATTR_EXIT_INSTR_OFFSETS
	.align		4
.L_28:
        /*0048*/ 	.byte	0x04, 0x1c
        /*004a*/ 	.short	(.L_30 - .L_29)


	//   ....[0]....
.L_29:
        /*004c*/ 	.word	0x00000140


	//----- nvinfo : EIATTR_CBANK_PARAM_SIZE
	.align		4
.L_30:
        /*0050*/ 	.byte	0x03, 0x19
        /*0052*/ 	.short	0x0008


	//----- nvinfo : EIATTR_PARAM_CBANK
	.align		4
        /*0054*/ 	.byte	0x04, 0x0a
        /*0056*/ 	.short	(.L_32 - .L_31)
	.align		4
.L_31:
        /*0058*/ 	.word	index@(.nv.constant0._Z10dummy_testii)
        /*005c*/ 	.short	0x0380
        /*005e*/ 	.short	0x0008


	//----- nvinfo : EIATTR_SW_WAR
	.align		4
.L_32:
        /*0060*/ 	.byte	0x04, 0x36
        /*0062*/ 	.short	(.L_34 - .L_33)
.L_33:
        /*0064*/ 	.word	0x00000008
.L_34:


//--------------------- .nv.callgraph             --------------------------
	.section	.nv.callgraph,"",@"SHT_CUDA_CALLGRAPH"
	.align	4
	.sectionentsize	8
	.align		4
        /*0000*/ 	.word	0x00000000
	.align		4
        /*0004*/ 	.word	0xffffffff
	.align		4
        /*0008*/ 	.word	index@(_Z10dummy_testii)
	.align		4
        /*000c*/ 	.word	index@(vprintf)
	.align		4
        /*0010*/ 	.word	0x00000000
	.align		4
        /*0014*/ 	.word	0xfffffffe
	.align		4
        /*0018*/ 	.word	0x00000000
	.align		4
        /*001c*/ 	.word	0xfffffffd
	.align		4
        /*0020*/ 	.word	0x00000000
	.align		4
        /*0024*/ 	.word	0xfffffffc


//--------------------- .nv.constant4             --------------------------
	.section	.nv.constant4,"a",@progbits
	.align	8
	.align		8
.nv.constant4:
        /*0000*/ 	.dword	$str
	.align		8
        /*0008*/ 	.dword	vprintf


//--------------------- .text._Z28calculate_environment_gpu_cuv --------------------------
	.section	.text._Z28calculate_environment_gpu_cuv,"ax",@progbits
	.align	128
        .global         _Z28calculate_environment_gpu_cuv
        .type           _Z28calculate_environment_gpu_cuv,@function
        .size           _Z28calculate_environment_gpu_cuv,(.L_x_3 - _Z28calculate_environment_gpu_cuv)
        .other          _Z28calculate_environment_gpu_cuv,@"STO_CUDA_ENTRY STV_DEFAULT"
_Z28calculate_environment_gpu_cuv:
.text._Z28calculate_environment_gpu_cuv:
[----:B------:R-:W-:Y:S01]  /*0000*/  LDC R1, c[0x0][0x37c] ;  /* 0x0000df00ff017b82 */ /* 0x000fe20000000800 */
[----:B------:R-:W-:Y:S05]  /*0010*/  EXIT ;  /* 0x000000000000794d */ /* 0x000fea0003800000 */
.L_x_0:
[----:B------:R-:W-:-:S00]  /*0020*/  BRA `(.L_x_0) ;  /* 0xfffffffc00fc7947 */ /* 0x000fc0000383ffff */
[----:B------:R-:W-:-:S00]  /*0030*/  NOP ;  /* 0x0000000000007918 */ /* 0x000fc00000000000 */
        /* <DEDUP_REMOVED lines=12> */
.L_x_3:


//--------------------- .text._Z10dummy_testii    --------------------------
	.section	.text._Z10dummy_testii,"ax",@progbits
	.align	128
        .global         _Z10dummy_testii
        .type           _Z10dummy_testii,@function
        .size           _Z10dummy_testii,(.L_x_4 - _Z10dummy_testii)
        .other          _Z10dummy_testii,@"STO_CUDA_ENTRY STV_DEFAULT"
_Z10dummy_testii:
.text._Z10dummy_testii:
[----:B------:R-:W0:Y:S01]  /*0000*/  LDC R1, c[0x0][0x37c] ;  /* 0x0000df00ff017b82 */ /* 0x000e220000000800 */
[----:B------:R-:W1:Y:S01]  /*0010*/  S2R R8, SR_TID.X ;  /* 0x0000000000087919 */ /* 0x000e620000002100 */
[----:B------:R-:W2:Y:S06]  /*0020*/  LDCU UR5, c[0x0][0x2fc] ;  /* 0x00005f80ff0577ac */ /* 0x000eac0008000800 */
[----:B------:R-:W1:Y:S01]  /*0030*/  LDC R9, c[0x0][0x360] ;  /* 0x0000d800ff097b82 */ /* 0x000e620000000800 */
[----:B0-----:R-:W-:Y:S01]  /*0040*/  VIADD R1, R1, 0xffffffe8 ;  /* 0xffffffe801017836 */ /* 0x001fe20000000000 */
[----:B------:R-:W-:Y:S01]  /*0050*/  MOV R0, 0x8 ;  /* 0x0000000800007802 */ /* 0x000fe20000000f00 */
[----:B------:R-:W0:Y:S01]  /*0060*/  LDCU UR4, c[0x0][0x2f8] ;  /* 0x00005f00ff0477ac */ /* 0x000e220008000800 */
[----:B------:R-:W3:Y:S04]  /*0070*/  LDCU.64 UR6, c[0x4][URZ] ;  /* 0x01000000ff0677ac */ /* 0x000ee80008000a00 */
[----:B------:R-:W4:Y:S08]  /*0080*/  LDC R10, c[0x0][0x370] ;  /* 0x0000dc00ff0a7b82 */ /* 0x000f300000000800 */
[----:B------:R-:W5:Y:S01]  /*0090*/  LDC.64 R12, c[0x0][0x380] ;  /* 0x0000e000ff0c7b82 */ /* 0x000f620000000a00 */
[----:B0-----:R-:W-:-:S07]  /*00a0*/  IADD3 R6, P0, PT, R1, UR4, RZ ;  /* 0x0000000401067c10 */ /* 0x001fce000ff1e0ff */
[----:B------:R0:W0:Y:S01]  /*00b0*/  LDC.64 R2, c[0x4][R0] ;  /* 0x0100000000027b82 */ /* 0x0000220000000a00 */
[----:B---3--:R-:W-:Y:S01]  /*00c0*/  IMAD.U32 R4, RZ, RZ, UR6 ;  /* 0x00000006ff047e24 */ /* 0x008fe2000f8e00ff */
[----:B------:R-:W-:Y:S01]  /*00d0*/  MOV R5, UR7 ;  /* 0x0000000700057c02 */ /* 0x000fe20008000f00 */
[----:B--2---:R-:W-:Y:S01]  /*00e0*/  IMAD.X R7, RZ, RZ, UR5, P0 ;  /* 0x00000005ff077e24 */ /* 0x004fe200080e06ff */
[----:B-1----:R1:W-:Y:S04]  /*00f0*/  STL.64 [R1+0x8], R8 ;  /* 0x0000080801007387 */ /* 0x0023e80000100a00 */
[----:B----4-:R1:W-:Y:S04]  /*0100*/  STL [R1+0x10], R10 ;  /* 0x0000100a01007387 */ /* 0x0103e80000100800 */
[----:B-----5:R1:W-:Y:S02]  /*0110*/  STL.64 [R1], R12 ;  /* 0x0000000c01007387 */ /* 0x0203e40000100a00 */
[----:B------:R-:W-:-:S07]  /*0120*/  LEPC R20, `(.L_x_1) ;  /* 0x000000001014794e */ /* 0x000fce0000000000 */
[----:B01----:R-:W-:Y:S05]  /*0130*/  CALL.ABS.NOINC R2 ;  /* 0x0000000002007343 */ /* 0x003fea0003c00000 */
.L_x_1:
[----:B------:R-:W-:Y:S05]  /*0140*/  EXIT ;  /* 0x000000000000794d */ /* 0x000fea0003800000 */
.L_x_2:
        /* <DEDUP_REMOVED lines=11> */
.L_x_4:


//--------------------- .nv.global.init           --------------------------
	.section	.nv.global.init,"aw",@progbits
.nv.global.init:
	.type		$str,@object
	.size		$str,(.L_0 - $str)
$str:
        /*0000*/ 	.byte	0x47, 0x50, 0x55, 0x20, 0x25, 0x64, 0x20, 0x25, 0x64, 0x20, 0x25, 0x64, 0x20, 0x25, 0x64, 0x20
        /*0010*/ 	.byte	0x25, 0x64, 0x0a, 0x00
.L_0:


//--------------------- .nv.shared.reserved.0     --------------------------
	.section	.nv.shared.reserved.0,"aw",@nobits
	.weak		__nv_reservedSMEM_offset_0_alias
	.size		__nv_reservedSMEM_offset_0_alias, 0, 64
	.other		__nv_reservedSMEM_offset_0_alias,@"STO_CUDA_RESERVED_SHARED STV_DEFAULT"
__nv_reservedSMEM_offset_0_alias:
	.zero		0
	.zero		64


//--------------------- .nv.constant0._Z28calculate_environment_gpu_cuv --------------------------
	.section	.nv.constant0._Z28calculate_environment_gpu_cuv,"a",@progbits
	.sectionflags	@""
	.align	4
.nv.constant0._Z28calculate_environment_gpu_cuv:
	.zero		896


//--------------------- .nv.constant0._Z10dummy_testii --------------------------
	.section	.nv.constant0._Z10dummy_testii,"a",@progbits
	.sectionflags	@""
	.align	4
.nv.constant0._Z10dummy_testii:
	.zero		904


//--------------------- SYMBOLS --------------------------

	.type		.nv.reservedSmem.offset0,@object
	.size		.nv.reservedSmem.offset0,0x4
	.type		vprintf,@function
